//
// Generated by NVIDIA NVVM Compiler
//
// Compiler Build ID: CL-36424714
// Cuda compilation tools, release 13.0, V13.0.88
// Based on NVVM 20.0.0
//

.version 9.0
.target sm_100
.address_size 64

	// .globl	_Z12matMulKernelPfS_S_iii

.visible .entry _Z12matMulKernelPfS_S_iii(
	.param .u64 .ptr .align 1 _Z12matMulKernelPfS_S_iii_param_0,
	.param .u64 .ptr .align 1 _Z12matMulKernelPfS_S_iii_param_1,
	.param .u64 .ptr .align 1 _Z12matMulKernelPfS_S_iii_param_2,
	.param .u32 _Z12matMulKernelPfS_S_iii_param_3,
	.param .u32 _Z12matMulKernelPfS_S_iii_param_4,
	.param .u32 _Z12matMulKernelPfS_S_iii_param_5
)
{
	.reg .pred 	%p<13>;
	.reg .b32 	%r<41>;
	.reg .b32 	%f<68>;
	.reg .b64 	%rd<53>;

	ld.param.u64 	%rd7, [_Z12matMulKernelPfS_S_iii_param_0];
	ld.param.u64 	%rd8, [_Z12matMulKernelPfS_S_iii_param_1];
	ld.param.u64 	%rd6, [_Z12matMulKernelPfS_S_iii_param_2];
	ld.param.u32 	%r20, [_Z12matMulKernelPfS_S_iii_param_3];
	ld.param.u32 	%r18, [_Z12matMulKernelPfS_S_iii_param_4];
	ld.param.u32 	%r19, [_Z12matMulKernelPfS_S_iii_param_5];
	cvta.to.global.u64 	%rd1, %rd8;
	cvta.to.global.u64 	%rd2, %rd7;
	mov.u32 	%r21, %ctaid.y;
	mov.u32 	%r22, %ntid.y;
	mov.u32 	%r23, %tid.y;
	mad.lo.s32 	%r1, %r21, %r22, %r23;
	mov.u32 	%r24, %ctaid.x;
	mov.u32 	%r25, %ntid.x;
	mov.u32 	%r26, %tid.x;
	mad.lo.s32 	%r2, %r24, %r25, %r26;
	setp.ge.s32 	%p1, %r1, %r20;
	setp.ge.s32 	%p2, %r2, %r18;
	or.pred  	%p3, %p1, %p2;
	@%p3 bra 	$L__BB0_14;
	setp.lt.s32 	%p4, %r19, 1;
	mov.f32 	%f67, 0f00000000;
	@%p4 bra 	$L__BB0_13;
	mul.lo.s32 	%r3, %r19, %r1;
	and.b32  	%r4, %r19, 7;
	setp.lt.u32 	%p5, %r19, 8;
	mov.f32 	%f67, 0f00000000;
	mov.b32 	%r39, 0;
	@%p5 bra 	$L__BB0_5;
	and.b32  	%r39, %r19, 2147483640;
	neg.s32 	%r37, %r39;
	shl.b32 	%r7, %r18, 3;
	mul.wide.u32 	%rd9, %r3, 4;
	add.s64 	%rd10, %rd9, %rd2;
	add.s64 	%rd52, %rd10, 16;
	mov.f32 	%f67, 0f00000000;
	mul.wide.s32 	%rd13, %r18, 4;
	mov.u32 	%r36, %r2;
$L__BB0_4:
	.pragma "nounroll";
	ld.global.f32 	%f17, [%rd52+-16];
	mul.wide.s32 	%rd11, %r36, 4;
	add.s64 	%rd12, %rd1, %rd11;
	ld.global.f32 	%f18, [%rd12];
	fma.rn.f32 	%f19, %f17, %f18, %f67;
	ld.global.f32 	%f20, [%rd52+-12];
	add.s64 	%rd14, %rd12, %rd13;
	ld.global.f32 	%f21, [%rd14];
	fma.rn.f32 	%f22, %f20, %f21, %f19;
	ld.global.f32 	%f23, [%rd52+-8];
	add.s64 	%rd15, %rd14, %rd13;
	ld.global.f32 	%f24, [%rd15];
	fma.rn.f32 	%f25, %f23, %f24, %f22;
	ld.global.f32 	%f26, [%rd52+-4];
	add.s64 	%rd16, %rd15, %rd13;
	ld.global.f32 	%f27, [%rd16];
	fma.rn.f32 	%f28, %f26, %f27, %f25;
	ld.global.f32 	%f29, [%rd52];
	add.s64 	%rd17, %rd16, %rd13;
	ld.global.f32 	%f30, [%rd17];
	fma.rn.f32 	%f31, %f29, %f30, %f28;
	ld.global.f32 	%f32, [%rd52+4];
	add.s64 	%rd18, %rd17, %rd13;
	ld.global.f32 	%f33, [%rd18];
	fma.rn.f32 	%f34, %f32, %f33, %f31;
	ld.global.f32 	%f35, [%rd52+8];
	add.s64 	%rd19, %rd18, %rd13;
	ld.global.f32 	%f36, [%rd19];
	fma.rn.f32 	%f37, %f35, %f36, %f34;
	ld.global.f32 	%f38, [%rd52+12];
	add.s64 	%rd20, %rd19, %rd13;
	ld.global.f32 	%f39, [%rd20];
	fma.rn.f32 	%f67, %f38, %f39, %f37;
	add.s32 	%r37, %r37, 8;
	add.s32 	%r36, %r36, %r7;
	add.s64 	%rd52, %rd52, 32;
	setp.ne.s32 	%p6, %r37, 0;
	@%p6 bra 	$L__BB0_4;
$L__BB0_5:
	setp.eq.s32 	%p7, %r4, 0;
	@%p7 bra 	$L__BB0_13;
	and.b32  	%r13, %r19, 3;
	setp.lt.u32 	%p8, %r4, 4;
	@%p8 bra 	$L__BB0_8;
	add.s32 	%r28, %r39, %r3;
	mul.wide.u32 	%rd21, %r28, 4;
	add.s64 	%rd22, %rd2, %rd21;
	ld.global.f32 	%f41, [%rd22];
	mad.lo.s32 	%r29, %r39, %r18, %r2;
	mul.wide.s32 	%rd23, %r29, 4;
	add.s64 	%rd24, %rd1, %rd23;
	ld.global.f32 	%f42, [%rd24];
	fma.rn.f32 	%f43, %f41, %f42, %f67;
	cvt.u64.u32 	%rd25, %r3;
	cvt.u64.u32 	%rd26, %r39;
	add.s64 	%rd27, %rd26, %rd25;
	shl.b64 	%rd28, %rd27, 2;
	add.s64 	%rd29, %rd2, %rd28;
	ld.global.f32 	%f44, [%rd29+4];
	mul.wide.s32 	%rd30, %r18, 4;
	add.s64 	%rd31, %rd24, %rd30;
	ld.global.f32 	%f45, [%rd31];
	fma.rn.f32 	%f46, %f44, %f45, %f43;
	ld.global.f32 	%f47, [%rd29+8];
	add.s64 	%rd32, %rd31, %rd30;
	ld.global.f32 	%f48, [%rd32];
	fma.rn.f32 	%f49, %f47, %f48, %f46;
	ld.global.f32 	%f50, [%rd29+12];
	add.s64 	%rd33, %rd32, %rd30;
	ld.global.f32 	%f51, [%rd33];
	fma.rn.f32 	%f67, %f50, %f51, %f49;
	add.s32 	%r39, %r39, 4;
$L__BB0_8:
	setp.eq.s32 	%p9, %r13, 0;
	@%p9 bra 	$L__BB0_13;
	setp.eq.s32 	%p10, %r13, 1;
	@%p10 bra 	$L__BB0_11;
	add.s32 	%r30, %r39, %r3;
	mul.wide.u32 	%rd34, %r30, 4;
	add.s64 	%rd35, %rd2, %rd34;
	ld.global.f32 	%f53, [%rd35];
	mad.lo.s32 	%r31, %r39, %r18, %r2;
	mul.wide.s32 	%rd36, %r31, 4;
	add.s64 	%rd37, %rd1, %rd36;
	ld.global.f32 	%f54, [%rd37];
	fma.rn.f32 	%f55, %f53, %f54, %f67;
	cvt.u64.u32 	%rd38, %r3;
	cvt.u64.u32 	%rd39, %r39;
	add.s64 	%rd40, %rd39, %rd38;
	shl.b64 	%rd41, %rd40, 2;
	add.s64 	%rd42, %rd2, %rd41;
	ld.global.f32 	%f56, [%rd42+4];
	mul.wide.s32 	%rd43, %r18, 4;
	add.s64 	%rd44, %rd37, %rd43;
	ld.global.f32 	%f57, [%rd44];
	fma.rn.f32 	%f67, %f56, %f57, %f55;
	add.s32 	%r39, %r39, 2;
$L__BB0_11:
	and.b32  	%r32, %r19, 1;
	setp.eq.b32 	%p11, %r32, 1;
	not.pred 	%p12, %p11;
	@%p12 bra 	$L__BB0_13;
	add.s32 	%r33, %r39, %r3;
	mul.wide.u32 	%rd45, %r33, 4;
	add.s64 	%rd46, %rd2, %rd45;
	ld.global.f32 	%f58, [%rd46];
	mad.lo.s32 	%r34, %r39, %r18, %r2;
	mul.wide.s32 	%rd47, %r34, 4;
	add.s64 	%rd48, %rd1, %rd47;
	ld.global.f32 	%f59, [%rd48];
	fma.rn.f32 	%f67, %f58, %f59, %f67;
$L__BB0_13:
	mad.lo.s32 	%r35, %r18, %r1, %r2;
	cvta.to.global.u64 	%rd49, %rd6;
	mul.wide.s32 	%rd50, %r35, 4;
	add.s64 	%rd51, %rd49, %rd50;
	st.global.f32 	[%rd51], %f67;
$L__BB0_14:
	ret;

}


// ===== COMPILED SASS (sm_100) =====

	.target	sm_100

	.elftype	@"ET_EXEC"


//--------------------- .note.nv.tkinfo           --------------------------
	.section	.note.nv.tkinfo,"",@"SHT_NOTE"
	.sectionflags	@"SHF_NOTE_NV_TKINFO"
	.tkinfo
        /*0018*/ 	.word	0x00000002
        /*0030*/ 	.string	""
        /*0030*/ 	.string	"ptxas"
        /*0030*/ 	.string	"Cuda compilation tools, release 13.0, V13.0.88"
        /*0030*/ 	.string	"Build cuda_13.0.r13.0/compiler.36424714_0"
        /*0030*/ 	.string	"-arch sm_100 -m 64 "



//--------------------- .note.nv.cuinfo           --------------------------
	.section	.note.nv.cuinfo,"",@"SHT_NOTE"
	.sectionflags	@"SHF_NOTE_NV_CUINFO"
        /*0018*/ 	.short	0x0002
        /*001a*/ 	.short	0x0064
        /*001c*/ 	.short	0x0082
	.zero		2


//--------------------- .nv.info                  --------------------------
	.section	.nv.info,"",@"SHT_CUDA_INFO"
	.align	4


	//----- nvinfo : EIATTR_REGCOUNT
	.align		4
        /*0000*/ 	.byte	0x04, 0x2f
        /*0002*/ 	.short	(.L_1 - .L_0)
	.align		4
.L_0:
        /*0004*/ 	.word	index@(_Z12matMulKernelPfS_S_iii)
        /*0008*/ 	.word	0x00000020


	//----- nvinfo : EIATTR_FRAME_SIZE
	.align		4
.L_1:
        /*000c*/ 	.byte	0x04, 0x11
        /*000e*/ 	.short	(.L_3 - .L_2)
	.align		4
.L_2:
        /*0010*/ 	.word	index@(_Z12matMulKernelPfS_S_iii)
        /*0014*/ 	.word	0x00000000


	//----- nvinfo : EIATTR_MIN_STACK_SIZE
	.align		4
.L_3:
        /*0018*/ 	.byte	0x04, 0x12
        /*001a*/ 	.short	(.L_5 - .L_4)
	.align		4
.L_4:
        /*001c*/ 	.word	index@(_Z12matMulKernelPfS_S_iii)
        /*0020*/ 	.word	0x00000000
.L_5:


//--------------------- .nv.compat                --------------------------
	.section	.nv.compat,"",@"SHT_CUDA_COMPAT_INFO"
	.align	4
        /*0000*/ 	.byte	0x02, 0x09, 0x00, 0x00, 0x02, 0x02, 0x01, 0x00, 0x02, 0x05, 0x05, 0x00, 0x03, 0x07, 0x01, 0x01
        /*0010*/ 	.byte	0x02, 0x03, 0x00, 0x00, 0x02, 0x06, 0x01, 0x00, 0x04, 0x0b, 0x08, 0x00, 0x09, 0x00, 0x00, 0x00
        /*0020*/ 	.byte	0x00, 0x00, 0x00, 0x00


//--------------------- .nv.info._Z12matMulKernelPfS_S_iii --------------------------
	.section	.nv.info._Z12matMulKernelPfS_S_iii,"",@"SHT_CUDA_INFO"
	.sectionflags	@""
	.align	4


	//----- nvinfo : EIATTR_CUDA_API_VERSION
	.align		4
        /*0000*/ 	.byte	0x04, 0x37
        /*0002*/ 	.short	(.L_7 - .L_6)
.L_6:
        /*0004*/ 	.word	0x00000082


	//----- nvinfo : EIATTR_KPARAM_INFO
	.align		4
.L_7:
        /*0008*/ 	.byte	0x04, 0x17
        /*000a*/ 	.short	(.L_9 - .L_8)
.L_8:
        /*000c*/ 	.word	0x00000000
        /*0010*/ 	.short	0x0005
        /*0012*/ 	.short	0x0020
        /*0014*/ 	.byte	0x00, 0xf0, 0x11, 0x00


	//----- nvinfo : EIATTR_KPARAM_INFO
	.align		4
.L_9:
        /*0018*/ 	.byte	0x04, 0x17
        /*001a*/ 	.short	(.L_11 - .L_10)
.L_10:
        /*001c*/ 	.word	0x00000000
        /*0020*/ 	.short	0x0004
        /*0022*/ 	.short	0x001c
        /*0024*/ 	.byte	0x00, 0xf0, 0x11, 0x00


	//----- nvinfo : EIATTR_KPARAM_INFO
	.align		4
.L_11:
        /*0028*/ 	.byte	0x04, 0x17
        /*002a*/ 	.short	(.L_13 - .L_12)
.L_12:
        /*002c*/ 	.word	0x00000000
        /*0030*/ 	.short	0x0003
        /*0032*/ 	.short	0x0018
        /*0034*/ 	.byte	0x00, 0xf0, 0x11, 0x00


	//----- nvinfo : EIATTR_KPARAM_INFO
	.align		4
.L_13:
        /*0038*/ 	.byte	0x04, 0x17
        /*003a*/ 	.short	(.L_15 - .L_14)
.L_14:
        /*003c*/ 	.word	0x00000000
        /*0040*/ 	.short	0x0002
        /*0042*/ 	.short	0x0010
        /*0044*/ 	.byte	0x00, 0xf5, 0x21, 0x00


	//----- nvinfo : EIATTR_KPARAM_INFO
	.align		4
.L_15:
        /*0048*/ 	.byte	0x04, 0x17
        /*004a*/ 	.short	(.L_17 - .L_16)
.L_16:
        /*004c*/ 	.word	0x00000000
        /*0050*/ 	.short	0x0001
        /*0052*/ 	.short	0x0008
        /*0054*/ 	.byte	0x00, 0xf5, 0x21, 0x00


	//----- nvinfo : EIATTR_KPARAM_INFO
	.align		4
.L_17:
        /*0058*/ 	.byte	0x04, 0x17
        /*005a*/ 	.short	(.L_19 - .L_18)
.L_18:
        /*005c*/ 	.word	0x00000000
        /*0060*/ 	.short	0x0000
        /*0062*/ 	.short	0x0000
        /*0064*/ 	.byte	0x00, 0xf5, 0x21, 0x00


	//----- nvinfo : EIATTR_SPARSE_MMA_MASK
	.align		4
.L_19:
        /*0068*/ 	.byte	0x03, 0x50
        /*006a*/ 	.short	0x0000


	//----- nvinfo : EIATTR_MAXREG_COUNT
	.align		4
        /*006c*/ 	.byte	0x03, 0x1b
        /*006e*/ 	.short	0x00ff


	//----- nvinfo : EIATTR_MERCURY_ISA_VERSION
	.align		4
        /*0070*/ 	.byte	0x03, 0x5f
        /*0072*/ 	.short	0x0101


	//----- nvinfo : EIATTR_VRC_CTA_INIT_COUNT
	.align		4
        /*0074*/ 	.byte	0x02, 0x4a
	.zero		1
	.zero		1


	//----- nvinfo : EIATTR_EXIT_INSTR_OFFSETS
	.align		4
        /*0078*/ 	.byte	0x04, 0x1c
        /*007a*/ 	.short	(.L_21 - .L_20)


	//   ....[0]....
.L_20:
        /*007c*/ 	.word	0x000000c0


	//   ....[1]....
        /*0080*/ 	.word	0x000008e0


	//----- nvinfo : EIATTR_CBANK_PARAM_SIZE
	.align		4
.L_21:
        /*0084*/ 	.byte	0x03, 0x19
        /*0086*/ 	.short	0x0024


	//----- nvinfo : EIATTR_PARAM_CBANK
	.align		4
        /*0088*/ 	.byte	0x04, 0x0a
        /*008a*/ 	.short	(.L_23 - .L_22)
	.align		4
.L_22:
        /*008c*/ 	.word	index@(.nv.constant0._Z12matMulKernelPfS_S_iii)
        /*0090*/ 	.short	0x0380
        /*0092*/ 	.short	0x0024


	//----- nvinfo : EIATTR_SW_WAR
	.align		4
.L_23:
        /*0094*/ 	.byte	0x04, 0x36
        /*0096*/ 	.short	(.L_25 - .L_24)
.L_24:
        /*0098*/ 	.word	0x00000008
.L_25:


//--------------------- .nv.callgraph             --------------------------
	.section	.nv.callgraph,"",@"SHT_CUDA_CALLGRAPH"
	.align	4
	.sectionentsize	8
	.align		4
        /*0000*/ 	.word	0x00000000
	.align		4
        /*0004*/ 	.word	0xffffffff
	.align		4
        /*0008*/ 	.word	0x00000000
	.align		4
        /*000c*/ 	.word	0xfffffffe
	.align		4
        /*0010*/ 	.word	0x00000000
	.align		4
        /*0014*/ 	.word	0xfffffffd
	.align		4
        /*0018*/ 	.word	0x00000000
	.align		4
        /*001c*/ 	.word	0xfffffffc


//--------------------- .text._Z12matMulKernelPfS_S_iii --------------------------
	.section	.text._Z12matMulKernelPfS_S_iii,"ax",@progbits
	.align	128
        .global         _Z12matMulKernelPfS_S_iii
        .type           _Z12matMulKernelPfS_S_iii,@function
        .size           _Z12matMulKernelPfS_S_iii,(.L_x_5 - _Z12matMulKernelPfS_S_iii)
        .other          _Z12matMulKernelPfS_S_iii,@"STO_CUDA_ENTRY STV_DEFAULT"
_Z12matMulKernelPfS_S_iii:
.text._Z12matMulKernelPfS_S_iii:
[----:B------:R-:W-:Y:S01]  /*0000*/  LDC R1, c[0x0][0x37c] ;  /* 0x0000df00ff017b82 */ /* 0x000fe20000000800 */
[----:B------:R-:W0:Y:S07]  /*0010*/  S2R R5, SR_TID.X ;  /* 0x0000000000057919 */ /* 0x000e2e0000002100 */
[----:B------:R-:W1:Y:S01]  /*0020*/  LDC R19, c[0x0][0x364] ;  /* 0x0000d900ff137b82 */ /* 0x000e620000000800 */
[----:B------:R-:W1:Y:S07]  /*0030*/  S2R R4, SR_TID.Y ;  /* 0x0000000000047919 */ /* 0x000e6e0000002200 */
[----:B------:R-:W0:Y:S08]  /*0040*/  S2UR UR5, SR_CTAID.X ;  /* 0x00000000000579c3 */ /* 0x000e300000002500 */
[----:B------:R-:W0:Y:S08]  /*0050*/  LDC R0, c[0x0][0x360] ;  /* 0x0000d800ff007b82 */ /* 0x000e300000000800 */
[----:B------:R-:W1:Y:S08]  /*0060*/  S2UR UR4, SR_CTAID.Y ;  /* 0x00000000000479c3 */ /* 0x000e700000002600 */
[----:B------:R-:W2:Y:S01]  /*0070*/  LDC.64 R2, c[0x0][0x398] ;  /* 0x0000e600ff027b82 */ /* 0x000ea20000000a00 */
[----:B0-----:R-:W-:-:S02]  /*0080*/  IMAD R0, R0, UR5, R5 ;  /* 0x0000000500007c24 */ /* 0x001fc4000f8e0205 */
[----:B-1----:R-:W-:-:S03]  /*0090*/  IMAD R19, R19, UR4, R4 ;  /* 0x0000000413137c24 */ /* 0x002fc6000f8e0204 */
[----:B--2---:R-:W-:-:S04]  /*00a0*/  ISETP.GE.AND P0, PT, R0, R3, PT ;  /* 0x000000030000720c */ /* 0x004fc80003f06270 */
[----:B------:R-:W-:-:S13]  /*00b0*/  ISETP.GE.OR P0, PT, R19, R2, P0 ;  /* 0x000000021300720c */ /* 0x000fda0000706670 */
[----:B------:R-:W-:Y:S05]  /*00c0*/  @P0 EXIT ;  /* 0x000000000000094d */ /* 0x000fea0003800000 */
[----:B------:R-:W0:Y:S01]  /*00d0*/  LDC R2, c[0x0][0x3a0] ;  /* 0x0000e800ff027b82 */ /* 0x000e220000000800 */
[----:B------:R-:W1:Y:S01]  /*00e0*/  LDCU.64 UR4, c[0x0][0x358] ;  /* 0x00006b00ff0477ac */ /* 0x000e620008000a00 */
[----:B------:R-:W-:Y:S01]  /*00f0*/  HFMA2 R24, -RZ, RZ, 0, 0 ;  /* 0x00000000ff187431 */ /* 0x000fe200000001ff */
[----:B0-----:R-:W-:-:S13]  /*0100*/  ISETP.GE.AND P0, PT, R2, 0x1, PT ;  /* 0x000000010200780c */ /* 0x001fda0003f06270 */
[----:B-1----:R-:W-:Y:S05]  /*0110*/  @!P0 BRA `(.L_x_0) ;  /* 0x0000000400e08947 */ /* 0x002fea0003800000 */
[C---:B------:R-:W-:Y:S01]  /*0120*/  ISETP.GE.U32.AND P1, PT, R2.reuse, 0x8, PT ;  /* 0x000000080200780c */ /* 0x040fe20003f26070 */
[----:B------:R-:W-:Y:S01]  /*0130*/  IMAD R20, R19, R2, RZ ;  /* 0x0000000213147224 */ /* 0x000fe200078e02ff */
[----:B------:R-:W-:Y:S02]  /*0140*/  LOP3.LUT R27, R2, 0x7, RZ, 0xc0, !PT ;  /* 0x00000007021b7812 */ /* 0x000fe400078ec0ff */
[----:B------:R-:W-:Y:S02]  /*0150*/  MOV R24, RZ ;  /* 0x000000ff00187202 */ /* 0x000fe40000000f00 */
[----:B------:R-:W-:Y:S02]  /*0160*/  ISETP.NE.AND P0, PT, R27, RZ, PT ;  /* 0x000000ff1b00720c */ /* 0x000fe40003f05270 */
[----:B------:R-:W-:-:S05]  /*0170*/  MOV R21, RZ ;  /* 0x000000ff00157202 */ /* 0x000fca0000000f00 */
[----:B------:R-:W-:Y:S06]  /*0180*/  @!P1 BRA `(.L_x_1) ;  /* 0x0000000000c49947 */ /* 0x000fec0003800000 */
[----:B------:R-:W0:Y:S01]  /*0190*/  LDC.64 R4, c[0x0][0x380] ;  /* 0x0000e000ff047b82 */ /* 0x000e220000000a00 */
[----:B------:R-:W-:Y:S02]  /*01a0*/  LOP3.LUT R21, R2, 0x7ffffff8, RZ, 0xc0, !PT ;  /* 0x7ffffff802157812 */ /* 0x000fe400078ec0ff */
[----:B------:R-:W-:Y:S02]  /*01b0*/  MOV R24, RZ ;  /* 0x000000ff00187202 */ /* 0x000fe40000000f00 */
[----:B------:R-:W-:Y:S02]  /*01c0*/  MOV R18, R0 ;  /* 0x0000000000127202 */ /* 0x000fe40000000f00 */
[----:B------:R-:W-:Y:S01]  /*01d0*/  IADD3 R22, PT, PT, -R21, RZ, RZ ;  /* 0x000000ff15167210 */ /* 0x000fe20007ffe1ff */
[----:B0-----:R-:W-:-:S03]  /*01e0*/  IMAD.WIDE.U32 R4, R20, 0x4, R4 ;  /* 0x0000000414047825 */ /* 0x001fc600078e0004 */
[----:B------:R-:W-:-:S04]  /*01f0*/  IADD3 R6, P1, PT, R4, 0x10, RZ ;  /* 0x0000001004067810 */ /* 0x000fc80007f3e0ff */
[----:B------:R-:W-:-:S09]  /*0200*/  IADD3.X R7, PT, PT, RZ, R5, RZ, P1, !PT ;  /* 0x00000005ff077210 */ /* 0x000fd20000ffe4ff */
.L_x_2:
[----:B------:R-:W0:Y:S01]  /*0210*/  LDC.64 R16, c[0x0][0x388] ;  /* 0x0000e200ff107b82 */ /* 0x000e220000000a00 */
[----:B------:R-:W-:Y:S02]  /*0220*/  MOV R4, R6 ;  /* 0x0000000600047202 */ /* 0x000fe40000000f00 */
[----:B------:R-:W-:-:S05]  /*0230*/  MOV R5, R7 ;  /* 0x0000000700057202 */ /* 0x000fca0000000f00 */
[----:B------:R-:W2:Y:S04]  /*0240*/  LDG.E R25, desc[UR4][R4.64+-0x10] ;  /* 0xfffff00404197981 */ /* 0x000ea8000c1e1900 */
[----:B------:R-:W3:Y:S04]  /*0250*/  LDG.E R23, desc[UR4][R4.64+-0xc] ;  /* 0xfffff40404177981 */ /* 0x000ee8000c1e1900 */
[----:B------:R-:W4:Y:S04]  /*0260*/  LDG.E R29, desc[UR4][R4.64+-0x8] ;  /* 0xfffff804041d7981 */ /* 0x000f28000c1e1900 */
[----:B------:R-:W5:Y:S01]  /*0270*/  LDG.E R28, desc[UR4][R4.64+-0x4] ;  /* 0xfffffc04041c7981 */ /* 0x000f62000c1e1900 */
[----:B0-----:R-:W-:-:S05]  /*0280*/  IMAD.WIDE R16, R18, 0x4, R16 ;  /* 0x0000000412107825 */ /* 0x001fca00078e0210 */
[----:B------:R0:W2:Y:S01]  /*0290*/  LDG.E R26, desc[UR4][R16.64] ;  /* 0x00000004101a7981 */ /* 0x0000a2000c1e1900 */
[----:B------:R-:W-:-:S04]  /*02a0*/  IMAD.WIDE R14, R3, 0x4, R16 ;  /* 0x00000004030e7825 */ /* 0x000fc800078e0210 */
[C---:B------:R-:W-:Y:S02]  /*02b0*/  IMAD.WIDE R6, R3.reuse, 0x4, R14 ;  /* 0x0000000403067825 */ /* 0x040fe400078e020e */
[----:B------:R-:W3:Y:S02]  /*02c0*/  LDG.E R14, desc[UR4][R14.64] ;  /* 0x000000040e0e7981 */ /* 0x000ee4000c1e1900 */
[C---:B------:R-:W-:Y:S02]  /*02d0*/  IMAD.WIDE R10, R3.reuse, 0x4, R6 ;  /* 0x00000004030a7825 */ /* 0x040fe400078e0206 */
[----:B------:R-:W4:Y:S02]  /*02e0*/  LDG.E R6, desc[UR4][R6.64] ;  /* 0x0000000406067981 */ /* 0x000f24000c1e1900 */
[C---:B------:R-:W-:Y:S02]  /*02f0*/  IMAD.WIDE R8, R3.reuse, 0x4, R10 ;  /* 0x0000000403087825 */ /* 0x040fe400078e020a */
[----:B------:R-:W5:Y:S02]  /*0300*/  LDG.E R10, desc[UR4][R10.64] ;  /* 0x000000040a0a7981 */ /* 0x000f64000c1e1900 */
[----:B------:R-:W-:-:S02]  /*0310*/  IMAD.WIDE R12, R3, 0x4, R8 ;  /* 0x00000004030c7825 */ /* 0x000fc400078e0208 */
[----:B------:R-:W5:Y:S04]  /*0320*/  LDG.E R7, desc[UR4][R4.64] ;  /* 0x0000000404077981 */ /* 0x000f68000c1e1900 */
[----:B------:R-:W5:Y:S01]  /*0330*/  LDG.E R8, desc[UR4][R8.64] ;  /* 0x0000000408087981 */ /* 0x000f62000c1e1900 */
[----:B0-----:R-:W-:-:S03]  /*0340*/  IMAD.WIDE R16, R3, 0x4, R12 ;  /* 0x0000000403107825 */ /* 0x001fc600078e020c */
[----:B------:R-:W5:Y:S04]  /*0350*/  LDG.E R12, desc[UR4][R12.64] ;  /* 0x000000040c0c7981 */ /* 0x000f68000c1e1900 */
[----:B------:R-:W5:Y:S04]  /*0360*/  LDG.E R15, desc[UR4][R16.64] ;  /* 0x00000004100f7981 */ /* 0x000f68000c1e1900 */
[----:B------:R-:W5:Y:S04]  /*0370*/  LDG.E R9, desc[UR4][R4.64+0x4] ;  /* 0x0000040404097981 */ /* 0x000f68000c1e1900 */
[----:B------:R-:W5:Y:S01]  /*0380*/  LDG.E R11, desc[UR4][R4.64+0xc] ;  /* 0x00000c04040b7981 */ /* 0x000f62000c1e1900 */
[----:B--2---:R-:W-:Y:S01]  /*0390*/  FFMA R26, R25, R26, R24 ;  /* 0x0000001a191a7223 */ /* 0x004fe20000000018 */
[----:B------:R-:W-:-:S02]  /*03a0*/  IMAD.WIDE R24, R3, 0x4, R16 ;  /* 0x0000000403187825 */ /* 0x000fc400078e0210 */
[----:B------:R-:W2:Y:S04]  /*03b0*/  LDG.E R16, desc[UR4][R4.64+0x8] ;  /* 0x0000080404107981 */ /* 0x000ea8000c1e1900 */
[----:B------:R-:W2:Y:S01]  /*03c0*/  LDG.E R24, desc[UR4][R24.64] ;  /* 0x0000000418187981 */ /* 0x000ea2000c1e1900 */
[----:B---3--:R-:W-:Y:S01]  /*03d0*/  FFMA R14, R23, R14, R26 ;  /* 0x0000000e170e7223 */ /* 0x008fe2000000001a */
[----:B------:R-:W-:-:S03]  /*03e0*/  IADD3 R22, PT, PT, R22, 0x8, RZ ;  /* 0x0000000816167810 */ /* 0x000fc60007ffe0ff */
[----:B----4-:R-:W-:Y:S01]  /*03f0*/  FFMA R29, R29, R6, R14 ;  /* 0x000000061d1d7223 */ /* 0x010fe2000000000e */
[----:B------:R-:W-:-:S03]  /*0400*/  ISETP.NE.AND P1, PT, R22, RZ, PT ;  /* 0x000000ff1600720c */ /* 0x000fc60003f25270 */
[----:B-----5:R-:W-:Y:S01]  /*0410*/  FFMA R10, R28, R10, R29 ;  /* 0x0000000a1c0a7223 */ /* 0x020fe2000000001d */
[----:B------:R-:W-:-:S03]  /*0420*/  IADD3 R6, P2, PT, R4, 0x20, RZ ;  /* 0x0000002004067810 */ /* 0x000fc60007f5e0ff */
[----:B------:R-:W-:Y:S01]  /*0430*/  FFMA R8, R7, R8, R10 ;  /* 0x0000000807087223 */ /* 0x000fe2000000000a */
[----:B------:R-:W-:Y:S02]  /*0440*/  IADD3.X R7, PT, PT, RZ, R5, RZ, P2, !PT ;  /* 0x00000005ff077210 */ /* 0x000fe400017fe4ff */
[----:B------:R-:W-:Y:S01]  /*0450*/  LEA R18, R3, R18, 0x3 ;  /* 0x0000001203127211 */ /* 0x000fe200078e18ff */
[----:B------:R-:W-:-:S04]  /*0460*/  FFMA R9, R9, R12, R8 ;  /* 0x0000000c09097223 */ /* 0x000fc80000000008 */
[----:B--2---:R-:W-:-:S04]  /*0470*/  FFMA R16, R16, R15, R9 ;  /* 0x0000000f10107223 */ /* 0x004fc80000000009 */
[----:B------:R-:W-:Y:S01]  /*0480*/  FFMA R24, R11, R24, R16 ;  /* 0x000000180b187223 */ /* 0x000fe20000000010 */
[----:B------:R-:W-:Y:S06]  /*0490*/  @P1 BRA `(.L_x_2) ;  /* 0xfffffffc005c1947 */ /* 0x000fec000383ffff */
.L_x_1:
[----:B------:R-:W-:Y:S05]  /*04a0*/  @!P0 BRA `(.L_x_0) ;  /* 0x0000000000fc8947 */ /* 0x000fea0003800000 */
[----:B------:R-:W-:Y:S02]  /*04b0*/  ISETP.GE.U32.AND P1, PT, R27, 0x4, PT ;  /* 0x000000041b00780c */ /* 0x000fe40003f26070 */
[----:B------:R-:W-:-:S04]  /*04c0*/  LOP3.LUT R16, R2, 0x3, RZ, 0xc0, !PT ;  /* 0x0000000302107812 */ /* 0x000fc800078ec0ff */
[----:B------:R-:W-:-:S07]  /*04d0*/  ISETP.NE.AND P0, PT, R16, RZ, PT ;  /* 0x000000ff1000720c */ /* 0x000fce0003f05270 */
[----:B------:R-:W-:Y:S06]  /*04e0*/  @!P1 BRA `(.L_x_3) ;  /* 0x00000000006c9947 */ /* 0x000fec0003800000 */
[----:B------:R-:W0:Y:S01]  /*04f0*/  LDC.64 R6, c[0x0][0x388] ;  /* 0x0000e200ff067b82 */ /* 0x000e220000000a00 */
[----:B------:R-:W1:Y:S01]  /*0500*/  LDCU.64 UR6, c[0x0][0x380] ;  /* 0x00007000ff0677ac */ /* 0x000e620008000a00 */
[----:B------:R-:W-:Y:S01]  /*0510*/  IMAD R9, R21, R3, R0 ;  /* 0x0000000315097224 */ /* 0x000fe200078e0200 */
[CC--:B------:R-:W-:Y:S02]  /*0520*/  IADD3 R5, PT, PT, R20.reuse, R21.reuse, RZ ;  /* 0x0000001514057210 */ /* 0x0c0fe40007ffe0ff */
[----:B------:R-:W-:-:S03]  /*0530*/  IADD3 R10, P1, PT, R20, R21, RZ ;  /* 0x00000015140a7210 */ /* 0x000fc60007f3e0ff */
[----:B------:R-:W2:Y:S01]  /*0540*/  LDC.64 R14, c[0x0][0x380] ;  /* 0x0000e000ff0e7b82 */ /* 0x000ea20000000a00 */
[----:B0-----:R-:W-:-:S04]  /*0550*/  IMAD.WIDE R6, R9, 0x4, R6 ;  /* 0x0000000409067825 */ /* 0x001fc800078e0206 */
[----:B------:R-:W-:Y:S02]  /*0560*/  IMAD.WIDE R8, R3, 0x4, R6 ;  /* 0x0000000403087825 */ /* 0x000fe400078e0206 */
[----:B------:R-:W3:Y:S02]  /*0570*/  LDG.E R6, desc[UR4][R6.64] ;  /* 0x0000000406067981 */ /* 0x000ee4000c1e1900 */
[----:B--2---:R-:W-:Y:S01]  /*0580*/  IMAD.WIDE.U32 R14, R5, 0x4, R14 ;  /* 0x00000004050e7825 */ /* 0x004fe200078e000e */
[----:B------:R-:W-:Y:S02]  /*0590*/  IADD3.X R5, PT, PT, RZ, RZ, RZ, P1, !PT ;  /* 0x000000ffff057210 */ /* 0x000fe40000ffe4ff */
[----:B-1----:R-:W-:-:S03]  /*05a0*/  LEA R4, P1, R10, UR6, 0x2 ;  /* 0x000000060a047c11 */ /* 0x002fc6000f8210ff */
[----:B------:R-:W3:Y:S01]  /*05b0*/  LDG.E R15, desc[UR4][R14.64] ;  /* 0x000000040e0f7981 */ /* 0x000ee2000c1e1900 */
[----:B------:R-:W-:Y:S01]  /*05c0*/  LEA.HI.X R5, R10, UR7, R5, 0x2, P1 ;  /* 0x000000070a057c11 */ /* 0x000fe200088f1405 */
[C---:B------:R-:W-:Y:S02]  /*05d0*/  IMAD.WIDE R10, R3.reuse, 0x4, R8 ;  /* 0x00000004030a7825 */ /* 0x040fe400078e0208 */
[----:B------:R-:W2:Y:S04]  /*05e0*/  LDG.E R8, desc[UR4][R8.64] ;  /* 0x0000000408087981 */ /* 0x000ea8000c1e1900 */
[----:B------:R-:W2:Y:S01]  /*05f0*/  LDG.E R17, desc[UR4][R4.64+0x4] ;  /* 0x0000040404117981 */ /* 0x000ea2000c1e1900 */
[----:B------:R-:W-:-:S03]  /*0600*/  IMAD.WIDE R12, R3, 0x4, R10 ;  /* 0x00000004030c7825 */ /* 0x000fc600078e020a */
[----:B------:R-:W4:Y:S04]  /*0610*/  LDG.E R22, desc[UR4][R10.64] ;  /* 0x000000040a167981 */ /* 0x000f28000c1e1900 */
[----:B------:R-:W4:Y:S04]  /*0620*/  LDG.E R18, desc[UR4][R4.64+0x8] ;  /* 0x0000080404127981 */ /* 0x000f28000c1e1900 */
[----:B------:R-:W5:Y:S04]  /*0630*/  LDG.E R26, desc[UR4][R4.64+0xc] ;  /* 0x00000c04041a7981 */ /* 0x000f68000c1e1900 */
[----:B------:R-:W5:Y:S01]  /*0640*/  LDG.E R12, desc[UR4][R12.64] ;  /* 0x000000040c0c7981 */ /* 0x000f62000c1e1900 */
[----:B------:R-:W-:Y:S01]  /*0650*/  IADD3 R21, PT, PT, R21, 0x4, RZ ;  /* 0x0000000415157810 */ /* 0x000fe20007ffe0ff */
[----:B---3--:R-:W-:-:S04]  /*0660*/  FFMA R24, R15, R6, R24 ;  /* 0x000000060f187223 */ /* 0x008fc80000000018 */
[----:B--2---:R-:W-:-:S04]  /*0670*/  FFMA R17, R17, R8, R24 ;  /* 0x0000000811117223 */ /* 0x004fc80000000018 */
[----:B----4-:R-:W-:-:S04]  /*0680*/  FFMA R17, R18, R22, R17 ;  /* 0x0000001612117223 */ /* 0x010fc80000000011 */
[----:B-----5:R-:W-:-:S07]  /*0690*/  FFMA R24, R26, R12, R17 ;  /* 0x0000000c1a187223 */ /* 0x020fce0000000011 */
.L_x_3:
[----:B------:R-:W-:Y:S05]  /*06a0*/  @!P0 BRA `(.L_x_0) ;  /* 0x00000000007c8947 */ /* 0x000fea0003800000 */
[----:B------:R-:W-:Y:S01]  /*06b0*/  ISETP.NE.AND P1, PT, R16, 0x1, PT ;  /* 0x000000011000780c */ /* 0x000fe20003f25270 */
[----:B------:R-:W0:Y:S01]  /*06c0*/  LDC.64 R12, c[0x0][0x380] ;  /* 0x0000e000ff0c7b82 */ /* 0x000e220000000a00 */
[----:B------:R-:W-:-:S04]  /*06d0*/  LOP3.LUT R2, R2, 0x1, RZ, 0xc0, !PT ;  /* 0x0000000102027812 */ /* 0x000fc800078ec0ff */
[----:B------:R-:W-:-:S03]  /*06e0*/  ISETP.NE.U32.AND P0, PT, R2, 0x1, PT ;  /* 0x000000010200780c */ /* 0x000fc60003f05070 */
[----:B------:R-:W1:Y:S04]  /*06f0*/  LDC.64 R10, c[0x0][0x388] ;  /* 0x0000e200ff0a7b82 */ /* 0x000e680000000a00 */
[CC--:B------:R-:W-:Y:S02]  /*0700*/  @P1 IADD3 R15, PT, PT, R20.reuse, R21.reuse, RZ ;  /* 0x00000015140f1210 */ /* 0x0c0fe40007ffe0ff */
[----:B------:R-:W-:Y:S02]  /*0710*/  @P1 IADD3 R2, P2, PT, R20, R21, RZ ;  /* 0x0000001514021210 */ /* 0x000fe40007f5e0ff */
[----:B------:R-:W2:Y:S02]  /*0720*/  @P1 LDC.64 R4, c[0x0][0x380] ;  /* 0x0000e000ff041b82 */ /* 0x000ea40000000a00 */
[----:B------:R-:W-:-:S06]  /*0730*/  @P1 IADD3.X R14, PT, PT, RZ, RZ, RZ, P2, !PT ;  /* 0x000000ffff0e1210 */ /* 0x000fcc00017fe4ff */
[----:B------:R-:W3:Y:S01]  /*0740*/  LDC.64 R6, c[0x0][0x380] ;  /* 0x0000e000ff067b82 */ /* 0x000ee20000000a00 */
[----:B0-----:R-:W-:-:S04]  /*0750*/  @P1 IMAD.WIDE.U32 R12, R15, 0x4, R12 ;  /* 0x000000040f0c1825 */ /* 0x001fc800078e000c */
[C---:B------:R-:W-:Y:S01]  /*0760*/  @P1 IMAD R15, R21.reuse, R3, R0 ;  /* 0x00000003150f1224 */ /* 0x040fe200078e0200 */
[----:B------:R-:W-:Y:S01]  /*0770*/  @P1 IADD3 R21, PT, PT, R21, 0x2, RZ ;  /* 0x0000000215151810 */ /* 0x000fe20007ffe0ff */
[----:B------:R-:W4:Y:S01]  /*0780*/  @P1 LDG.E R13, desc[UR4][R12.64] ;  /* 0x000000040c0d1981 */ /* 0x000f22000c1e1900 */
[----:B------:R-:W0:Y:S01]  /*0790*/  LDC.64 R8, c[0x0][0x388] ;  /* 0x0000e200ff087b82 */ /* 0x000e220000000a00 */
[----:B-1----:R-:W-:Y:S01]  /*07a0*/  @P1 IMAD.WIDE R10, R15, 0x4, R10 ;  /* 0x000000040f0a1825 */ /* 0x002fe200078e020a */
[----:B------:R-:W-:Y:S02]  /*07b0*/  @!P0 IADD3 R17, PT, PT, R20, R21, RZ ;  /* 0x0000001514118210 */ /* 0x000fe40007ffe0ff */
[----:B--2---:R-:W-:Y:S01]  /*07c0*/  @P1 LEA R4, P2, R2, R4, 0x2 ;  /* 0x0000000402041211 */ /* 0x004fe200078410ff */
[----:B------:R-:W-:-:S03]  /*07d0*/  @!P0 IMAD R21, R21, R3, R0 ;  /* 0x0000000315158224 */ /* 0x000fc600078e0200 */
[----:B------:R-:W-:Y:S01]  /*07e0*/  @P1 LEA.HI.X R5, R2, R5, R14, 0x2, P2 ;  /* 0x0000000502051211 */ /* 0x000fe200010f140e */
[----:B------:R-:W-:Y:S01]  /*07f0*/  @P1 IMAD.WIDE R14, R3, 0x4, R10 ;  /* 0x00000004030e1825 */ /* 0x000fe200078e020a */
[----:B------:R-:W4:Y:S03]  /*0800*/  @P1 LDG.E R2, desc[UR4][R10.64] ;  /* 0x000000040a021981 */ /* 0x000f26000c1e1900 */
[----:B---3--:R-:W-:Y:S01]  /*0810*/  @!P0 IMAD.WIDE.U32 R6, R17, 0x4, R6 ;  /* 0x0000000411068825 */ /* 0x008fe200078e0006 */
[----:B------:R-:W2:Y:S04]  /*0820*/  @P1 LDG.E R5, desc[UR4][R4.64+0x4] ;  /* 0x0000040404051981 */ /* 0x000ea8000c1e1900 */
[----:B------:R-:W2:Y:S01]  /*0830*/  @P1 LDG.E R14, desc[UR4][R14.64] ;  /* 0x000000040e0e1981 */ /* 0x000ea2000c1e1900 */
[----:B0-----:R-:W-:-:S03]  /*0840*/  @!P0 IMAD.WIDE R8, R21, 0x4, R8 ;  /* 0x0000000415088825 */ /* 0x001fc600078e0208 */
[----:B------:R-:W3:Y:S04]  /*0850*/  @!P0 LDG.E R7, desc[UR4][R6.64] ;  /* 0x0000000406078981 */ /* 0x000ee8000c1e1900 */
[----:B------:R-:W3:Y:S01]  /*0860*/  @!P0 LDG.E R8, desc[UR4][R8.64] ;  /* 0x0000000408088981 */ /* 0x000ee2000c1e1900 */
[----:B----4-:R-:W-:-:S04]  /*0870*/  @P1 FFMA R2, R13, R2, R24 ;  /* 0x000000020d021223 */ /* 0x010fc80000000018 */
[----:B--2---:R-:W-:-:S04]  /*0880*/  @P1 FFMA R24, R5, R14, R2 ;  /* 0x0000000e05181223 */ /* 0x004fc80000000002 */
[----:B---3--:R-:W-:-:S07]  /*0890*/  @!P0 FFMA R24, R7, R8, R24 ;  /* 0x0000000807188223 */ /* 0x008fce0000000018 */
.L_x_0:
[----:B------:R-:W0:Y:S01]  /*08a0*/  LDC.64 R4, c[0x0][0x390] ;  /* 0x0000e400ff047b82 */ /* 0x000e220000000a00 */
[----:B------:R-:W-:-:S04]  /*08b0*/  IMAD R3, R19, R3, R0 ;  /* 0x0000000313037224 */ /* 0x000fc800078e0200 */
[----:B0-----:R-:W-:-:S05]  /*08c0*/  IMAD.WIDE R2, R3, 0x4, R4 ;  /* 0x0000000403027825 */ /* 0x001fca00078e0204 */
[----:B------:R-:W-:Y:S01]  /*08d0*/  STG.E desc[UR4][R2.64], R24 ;  /* 0x0000001802007986 */ /* 0x000fe2000c101904 */
[----:B------:R-:W-:Y:S05]  /*08e0*/  EXIT ;  /* 0x000000000000794d */ /* 0x000fea0003800000 */
.L_x_4:
[----:B------:R-:W-:-:S00]  /*08f0*/  BRA `(.L_x_4) ;  /* 0xfffffffc00fc7947 */ /* 0x000fc0000383ffff */
[----:B------:R-:W-:-:S00]  /*0900*/  NOP ;  /* 0x0000000000007918 */ /* 0x000fc00000000000 */
[----:B------:R-:W-:-:S00]  /*0910*/  NOP ;  /* 0x0000000000007918 */ /* 0x000fc00000000000 */
[----:B------:R-:W-:-:S00]  /*0920*/  NOP ;  /* 0x0000000000007918 */ /* 0x000fc00000000000 */
[----:B------:R-:W-:-:S00]  /*0930*/  NOP ;  /* 0x0000000000007918 */ /* 0x000fc00000000000 */
[----:B------:R-:W-:-:S00]  /*0940*/  NOP ;  /* 0x0000000000007918 */ /* 0x000fc00000000000 */
[----:B------:R-:W-:-:S00]  /*0950*/  NOP ;  /* 0x0000000000007918 */ /* 0x000fc00000000000 */
[----:B------:R-:W-:-:S00]  /*0960*/  NOP ;  /* 0x0000000000007918 */ /* 0x000fc00000000000 */
[----:B------:R-:W-:-:S00]  /*0970*/  NOP ;  /* 0x0000000000007918 */ /* 0x000fc00000000000 */
.L_x_5:


//--------------------- .nv.shared.reserved.0     --------------------------
	.section	.nv.shared.reserved.0,"aw",@nobits
	.weak		__nv_reservedSMEM_offset_0_alias
	.size		__nv_reservedSMEM_offset_0_alias, 0, 64
	.other		__nv_reservedSMEM_offset_0_alias,@"STO_CUDA_RESERVED_SHARED STV_DEFAULT"
__nv_reservedSMEM_offset_0_alias:
	.zero		0
	.zero		64


//--------------------- .nv.constant0._Z12matMulKernelPfS_S_iii --------------------------
	.section	.nv.constant0._Z12matMulKernelPfS_S_iii,"a",@progbits
	.sectionflags	@""
	.align	4
.nv.constant0._Z12matMulKernelPfS_S_iii:
	.zero		932


//--------------------- SYMBOLS --------------------------

	.type		.nv.reservedSmem.offset0,@object
	.size		.nv.reservedSmem.offset0,0x4
